	.headerflags	@"EF_CUDA_TEXMODE_UNIFIED EF_CUDA_64BIT_ADDRESS EF_CUDA_ACCELERATORS EF_CUDA_SM90 EF_CUDA_VIRTUAL_SM(EF_CUDA_SM90)"
	.elftype	@"ET_EXEC"


//--------------------- .nv.info                  --------------------------
	.section	.nv.info,"",@"SHT_CUDA_INFO"
	.align	4


	//----- nvinfo : EIATTR_REGCOUNT
	.align		4
        /*0000*/ 	.byte	0x04, 0x2f
        /*0002*/ 	.short	(.L_1 - .L_0)
	.align		4
.L_0:
        /*0004*/ 	.word	index@(triton_poi_fused_convolution_14)
        /*0008*/ 	.word	0x00000012


	//----- nvinfo : EIATTR_MIN_STACK_SIZE
	.align		4
.L_1:
        /*000c*/ 	.byte	0x04, 0x12
        /*000e*/ 	.short	(.L_3 - .L_2)
	.align		4
.L_2:
        /*0010*/ 	.word	index@(triton_poi_fused_convolution_14)
        /*0014*/ 	.word	0x00000000


	//----- nvinfo : EIATTR_FRAME_SIZE
	.align		4
.L_3:
        /*0018*/ 	.byte	0x04, 0x11
        /*001a*/ 	.short	(.L_5 - .L_4)
	.align		4
.L_4:
        /*001c*/ 	.word	index@(triton_poi_fused_convolution_14)
        /*0020*/ 	.word	0x00000000


	//----- nvinfo : EIATTR_MIN_STACK_SIZE
	.align		4
.L_5:
        /*0024*/ 	.byte	0x04, 0x12
        /*0026*/ 	.short	(.L_7 - .L_6)
	.align		4
.L_6:
        /*0028*/ 	.word	index@(triton_poi_fused_convolution_14)
        /*002c*/ 	.word	0x00000000
.L_7:


//--------------------- .nv.info.triton_poi_fused_convolution_14 --------------------------
	.section	.nv.info.triton_poi_fused_convolution_14,"",@"SHT_CUDA_INFO"
	.sectionflags	@""
	.align	4


	//----- nvinfo : EIATTR_CUDA_API_VERSION
	.align		4
        /*0000*/ 	.byte	0x04, 0x37
        /*0002*/ 	.short	(.L_9 - .L_8)
.L_8:
        /*0004*/ 	.word	0x0000007c


	//----- nvinfo : EIATTR_KPARAM_INFO
	.align		4
.L_9:
        /*0008*/ 	.byte	0x04, 0x17
        /*000a*/ 	.short	(.L_11 - .L_10)
.L_10:
        /*000c*/ 	.word	0x00000000
        /*0010*/ 	.short	0x0002
        /*0012*/ 	.short	0x0010
        /*0014*/ 	.byte	0x00, 0xf0, 0x11, 0x00


	//----- nvinfo : EIATTR_KPARAM_INFO
	.align		4
.L_11:
        /*0018*/ 	.byte	0x04, 0x17
        /*001a*/ 	.short	(.L_13 - .L_12)
.L_12:
        /*001c*/ 	.word	0x00000000
        /*0020*/ 	.short	0x0001
        /*0022*/ 	.short	0x0008
        /*0024*/ 	.byte	0x00, 0xf4, 0x21, 0x00


	//----- nvinfo : EIATTR_KPARAM_INFO
	.align		4
.L_13:
        /*0028*/ 	.byte	0x04, 0x17
        /*002a*/ 	.short	(.L_15 - .L_14)
.L_14:
        /*002c*/ 	.word	0x00000000
        /*0030*/ 	.short	0x0000
        /*0032*/ 	.short	0x0000
        /*0034*/ 	.byte	0x00, 0xf4, 0x21, 0x00


	//----- nvinfo : EIATTR_SPARSE_MMA_MASK
	.align		4
.L_15:
        /*0038*/ 	.byte	0x03, 0x50
        /*003a*/ 	.short	0x0000


	//----- nvinfo : EIATTR_MAXREG_COUNT
	.align		4
        /*003c*/ 	.byte	0x03, 0x1b
        /*003e*/ 	.short	0x00ff


	//----- nvinfo : EIATTR_EXIT_INSTR_OFFSETS
	.align		4
        /*0040*/ 	.byte	0x04, 0x1c
        /*0042*/ 	.short	(.L_17 - .L_16)


	//   ....[0]....
.L_16:
        /*0044*/ 	.word	0x000001d0


	//----- nvinfo : EIATTR_REQNTID
	.align		4
.L_17:
        /*0048*/ 	.byte	0x04, 0x10
        /*004a*/ 	.short	(.L_19 - .L_18)
.L_18:
        /*004c*/ 	.word	0x00000080
        /*0050*/ 	.word	0x00000001
        /*0054*/ 	.word	0x00000001


	//----- nvinfo : EIATTR_CBANK_PARAM_SIZE
	.align		4
.L_19:
        /*0058*/ 	.byte	0x03, 0x19
        /*005a*/ 	.short	0x0014


	//----- nvinfo : EIATTR_PARAM_CBANK
	.align		4
        /*005c*/ 	.byte	0x04, 0x0a
        /*005e*/ 	.short	(.L_21 - .L_20)
	.align		4
.L_20:
        /*0060*/ 	.word	index@(.nv.constant0.triton_poi_fused_convolution_14)
        /*0064*/ 	.short	0x0210
        /*0066*/ 	.short	0x0014


	//----- nvinfo : EIATTR_SW_WAR
	.align		4
.L_21:
        /*0068*/ 	.byte	0x04, 0x36
        /*006a*/ 	.short	(.L_23 - .L_22)
.L_22:
        /*006c*/ 	.word	0x00000008
.L_23:


//--------------------- .nv.callgraph             --------------------------
	.section	.nv.callgraph,"",@"SHT_CUDA_CALLGRAPH"
	.align	4
	.sectionentsize	8
	.align		4
        /*0000*/ 	.word	0x00000000
	.align		4
        /*0004*/ 	.word	0xffffffff
	.align		4
        /*0008*/ 	.word	0x00000000
	.align		4
        /*000c*/ 	.word	0xfffffffe
	.align		4
        /*0010*/ 	.word	0x00000000
	.align		4
        /*0014*/ 	.word	0xfffffffd
	.align		4
        /*0018*/ 	.word	0x00000000
	.align		4
        /*001c*/ 	.word	0xfffffffc


//--------------------- .text.triton_poi_fused_convolution_14 --------------------------
	.section	.text.triton_poi_fused_convolution_14,"ax",@progbits
	.align	128
        .global         triton_poi_fused_convolution_14
        .type           triton_poi_fused_convolution_14,@function
        .size           triton_poi_fused_convolution_14,(.L_x_1 - triton_poi_fused_convolution_14)
        .other          triton_poi_fused_convolution_14,@"STO_CUDA_ENTRY STV_DEFAULT"
triton_poi_fused_convolution_14:
.text.triton_poi_fused_convolution_14:
[----:B------:R-:W-:Y:S01]  /*0000*/  LDC R1, c[0x0][0x28] ;  /* 0x00000a00ff017b82 */ /* 0x000fe20000000800 */
[----:B------:R-:W1:Y:S07]  /*0010*/  S2R R0, SR_TID.X ;  /* 0x0000000000007919 */ /* 0x000e6e0000002100 */
[----:B------:R-:W2:Y:S01]  /*0020*/  LDC.64 R4, c[0x0][0x218] ;  /* 0x00008600ff047b82 */ /* 0x000ea20000000a00 */
[----:B------:R-:W-:Y:S01]  /*0030*/  ULDC.64 UR4, c[0x0][0x208] ;  /* 0x0000820000047ab9 */ /* 0x000fe20000000a00 */
[----:B------:R-:W3:Y:S06]  /*0040*/  S2R R7, SR_CTAID.X ;  /* 0x0000000000077919 */ /* 0x000eec0000002500 */
[----:B------:R-:W4:Y:S01]  /*0050*/  LDC.64 R2, c[0x0][0x210] ;  /* 0x00008400ff027b82 */ /* 0x000f220000000a00 */
[----:B-1----:R-:W-:-:S04]  /*0060*/  SHF.L.U32 R0, R0, 0x2, RZ ;  /* 0x0000000200007819 */ /* 0x002fc800000006ff */
[----:B------:R-:W-:Y:S02]  /*0070*/  LOP3.LUT R0, R0, 0x1fc, RZ, 0xc0, !PT ;  /* 0x000001fc00007812 */ /* 0x000fe400078ec0ff */
[----:B---3--:R-:W-:Y:S02]  /*0080*/  SHF.R.S32.HI R6, RZ, 0x15, R7 ;  /* 0x00000015ff067819 */ /* 0x008fe40000011407 */
[----:B------:R-:W-:Y:S02]  /*0090*/  LEA R7, R7, R0, 0xa ;  /* 0x0000000007077211 */ /* 0x000fe400078e50ff */
[----:B------:R-:W-:-:S03]  /*00a0*/  SGXT R0, R6, 0x1 ;  /* 0x000000010600781a */ /* 0x000fc60000000200 */
[----:B----4-:R-:W-:Y:S01]  /*00b0*/  IMAD.WIDE R2, R7, 0x4, R2 ;  /* 0x0000000407027825 */ /* 0x010fe200078e0202 */
[----:B------:R-:W-:-:S04]  /*00c0*/  LEA.HI R0, R0, R7, RZ, 0x7 ;  /* 0x0000000700007211 */ /* 0x000fc800078f38ff */
[----:B------:R-:W-:Y:S01]  /*00d0*/  LOP3.LUT R0, R0, 0xffffff80, RZ, 0xc0, !PT ;  /* 0xffffff8000007812 */ /* 0x000fe200078ec0ff */
[----:B------:R-:W3:Y:S03]  /*00e0*/  LDG.E.128 R12, desc[UR4][R2.64+0x800] ;  /* 0x00080004020c7981 */ /* 0x000ee6000c1e1d00 */
[----:B------:R-:W-:-:S05]  /*00f0*/  IADD3 R9, R7, -R0, RZ ;  /* 0x8000000007097210 */ /* 0x000fca0007ffe0ff */
[----:B--2---:R-:W-:Y:S02]  /*0100*/  IMAD.WIDE R4, R9, 0x4, R4 ;  /* 0x0000000409047825 */ /* 0x004fe400078e0204 */
[----:B------:R-:W2:Y:S04]  /*0110*/  LDG.E.128 R8, desc[UR4][R2.64] ;  /* 0x0000000402087981 */ /* 0x000ea8000c1e1d00 */
[----:B------:R-:W2:Y:S02]  /*0120*/  LDG.E.EL.128 R4, desc[UR4][R4.64] ;  /* 0x0000000404047981 */ /* 0x000ea4000c2e1d00 */
[--C-:B--2---:R-:W-:Y:S01]  /*0130*/  FADD R8, R8, R4.reuse ;  /* 0x0000000408087221 */ /* 0x104fe20000000000 */
[----:B---3--:R-:W-:Y:S01]  /*0140*/  FADD R12, R12, R4 ;  /* 0x000000040c0c7221 */ /* 0x008fe20000000000 */
[--C-:B------:R-:W-:Y:S01]  /*0150*/  FADD R9, R9, R5.reuse ;  /* 0x0000000509097221 */ /* 0x100fe20000000000 */
[----:B------:R-:W-:Y:S01]  /*0160*/  FADD R13, R13, R5 ;  /* 0x000000050d0d7221 */ /* 0x000fe20000000000 */
[--C-:B------:R-:W-:Y:S01]  /*0170*/  FADD R10, R10, R6.reuse ;  /* 0x000000060a0a7221 */ /* 0x100fe20000000000 */
[----:B------:R-:W-:Y:S01]  /*0180*/  FADD R14, R14, R6 ;  /* 0x000000060e0e7221 */ /* 0x000fe20000000000 */
[--C-:B------:R-:W-:Y:S01]  /*0190*/  FADD R11, R11, R7.reuse ;  /* 0x000000070b0b7221 */ /* 0x100fe20000000000 */
[----:B------:R-:W-:-:S04]  /*01a0*/  FADD R15, R15, R7 ;  /* 0x000000070f0f7221 */ /* 0x000fc80000000000 */
[----:B------:R-:W-:Y:S04]  /*01b0*/  STG.E.128 desc[UR4][R2.64], R8 ;  /* 0x0000000802007986 */ /* 0x000fe8000c101d04 */
[----:B------:R-:W-:Y:S01]  /*01c0*/  STG.E.128 desc[UR4][R2.64+0x800], R12 ;  /* 0x0008000c02007986 */ /* 0x000fe2000c101d04 */
[----:B------:R-:W-:Y:S05]  /*01d0*/  EXIT ;  /* 0x000000000000794d */ /* 0x000fea0003800000 */
.L_x_0:
[----:B------:R-:W-:-:S00]  /*01e0*/  BRA `(.L_x_0) ;  /* 0xfffffffc00fc7947 */ /* 0x000fc0000383ffff */
[----:B------:R-:W-:-:S00]  /*01f0*/  NOP ;  /* 0x0000000000007918 */ /* 0x000fc00000000000 */
        /* <DEDUP_REMOVED lines=8> */
.L_x_1:


//--------------------- .nv.constant0.triton_poi_fused_convolution_14 --------------------------
	.section	.nv.constant0.triton_poi_fused_convolution_14,"a",@progbits
	.sectionflags	@""
	.align	4
.nv.constant0.triton_poi_fused_convolution_14:
	.zero		548
